//
// Generated by NVIDIA NVVM Compiler
//
// Compiler Build ID: CL-36424714
// Cuda compilation tools, release 13.0, V13.0.88
// Based on NVVM 20.0.0
//

.version 9.0
.target sm_100
.address_size 64

	// .globl	_Z22updateIsingModelKernelPiS_ii

.visible .entry _Z22updateIsingModelKernelPiS_ii(
	.param .u64 .ptr .align 1 _Z22updateIsingModelKernelPiS_ii_param_0,
	.param .u64 .ptr .align 1 _Z22updateIsingModelKernelPiS_ii_param_1,
	.param .u32 _Z22updateIsingModelKernelPiS_ii_param_2,
	.param .u32 _Z22updateIsingModelKernelPiS_ii_param_3
)
{
	.reg .pred 	%p<13>;
	.reg .b32 	%r<126>;
	.reg .b64 	%rd<38>;

	ld.param.u64 	%rd3, [_Z22updateIsingModelKernelPiS_ii_param_0];
	ld.param.u64 	%rd4, [_Z22updateIsingModelKernelPiS_ii_param_1];
	ld.param.u32 	%r32, [_Z22updateIsingModelKernelPiS_ii_param_2];
	ld.param.u32 	%r33, [_Z22updateIsingModelKernelPiS_ii_param_3];
	cvta.to.global.u64 	%rd1, %rd4;
	cvta.to.global.u64 	%rd2, %rd3;
	setp.lt.s32 	%p1, %r33, 1;
	@%p1 bra 	$L__BB0_13;
	mov.u32 	%r35, %ntid.x;
	mov.u32 	%r36, %ctaid.x;
	mul.lo.s32 	%r37, %r36, %r35;
	mov.u32 	%r38, %tid.x;
	mov.u32 	%r39, %tid.y;
	mov.u32 	%r40, %ntid.y;
	mov.u32 	%r41, %ctaid.y;
	mul.lo.s32 	%r42, %r41, %r40;
	mad.lo.s32 	%r1, %r33, %r39, %r42;
	mul.lo.s32 	%r43, %r33, %r38;
	add.s32 	%r2, %r43, %r37;
	add.s32 	%r3, %r32, -1;
	and.b32  	%r4, %r33, 2147483646;
	neg.s32 	%r5, %r4;
	add.s32 	%r44, %r32, %r37;
	add.s32 	%r6, %r44, %r43;
	mov.b32 	%r117, 0;
$L__BB0_2:
	setp.eq.s32 	%p2, %r33, 1;
	add.s32 	%r8, %r1, %r117;
	add.s32 	%r9, %r8, 1;
	mul.lo.s32 	%r10, %r8, %r32;
	mov.b32 	%r125, 0;
	@%p2 bra 	$L__BB0_9;
	add.s32 	%r124, %r2, 2;
	add.s32 	%r121, %r2, 1;
	add.s32 	%r120, %r121, %r10;
	add.s32 	%r118, %r2, %r10;
	mov.u32 	%r119, %r2;
	mov.u32 	%r122, %r6;
	mov.u32 	%r123, %r5;
$L__BB0_4:
	add.s32 	%r46, %r124, -2;
	max.s32 	%r47, %r8, %r46;
	setp.ge.s32 	%p3, %r47, %r32;
	@%p3 bra 	$L__BB0_6;
	mul.wide.s32 	%rd5, %r118, 4;
	add.s32 	%r48, %r3, %r8;
	rem.s32 	%r49, %r48, %r32;
	add.s32 	%r50, %r122, -1;
	rem.s32 	%r51, %r50, %r32;
	rem.s32 	%r52, %r9, %r32;
	add.s32 	%r53, %r124, -1;
	rem.s32 	%r54, %r53, %r32;
	mad.lo.s32 	%r55, %r49, %r32, %r119;
	mul.wide.s32 	%rd6, %r55, 4;
	add.s64 	%rd7, %rd2, %rd6;
	ld.global.u32 	%r56, [%rd7];
	add.s32 	%r57, %r51, %r10;
	mul.wide.s32 	%rd8, %r57, 4;
	add.s64 	%rd9, %rd2, %rd8;
	ld.global.u32 	%r58, [%rd9];
	add.s32 	%r59, %r58, %r56;
	add.s64 	%rd10, %rd2, %rd5;
	ld.global.u32 	%r60, [%rd10];
	add.s32 	%r61, %r59, %r60;
	mad.lo.s32 	%r62, %r52, %r32, %r119;
	mul.wide.s32 	%rd11, %r62, 4;
	add.s64 	%rd12, %rd2, %rd11;
	ld.global.u32 	%r63, [%rd12];
	add.s32 	%r64, %r61, %r63;
	add.s32 	%r65, %r54, %r10;
	mul.wide.s32 	%rd13, %r65, 4;
	add.s64 	%rd14, %rd2, %rd13;
	ld.global.u32 	%r66, [%rd14];
	add.s32 	%r67, %r64, %r66;
	setp.lt.s32 	%p4, %r67, 1;
	selp.b32 	%r68, -1, 1, %p4;
	add.s64 	%rd15, %rd1, %rd5;
	st.global.u32 	[%rd15], %r68;
$L__BB0_6:
	add.s32 	%r69, %r124, -1;
	max.s32 	%r70, %r8, %r69;
	setp.ge.s32 	%p5, %r70, %r32;
	@%p5 bra 	$L__BB0_8;
	mul.wide.s32 	%rd16, %r120, 4;
	add.s32 	%r71, %r3, %r8;
	rem.s32 	%r72, %r71, %r32;
	rem.s32 	%r73, %r122, %r32;
	rem.s32 	%r74, %r9, %r32;
	rem.s32 	%r75, %r124, %r32;
	mad.lo.s32 	%r76, %r72, %r32, %r121;
	mul.wide.s32 	%rd17, %r76, 4;
	add.s64 	%rd18, %rd2, %rd17;
	ld.global.u32 	%r77, [%rd18];
	add.s32 	%r78, %r73, %r10;
	mul.wide.s32 	%rd19, %r78, 4;
	add.s64 	%rd20, %rd2, %rd19;
	ld.global.u32 	%r79, [%rd20];
	add.s32 	%r80, %r79, %r77;
	add.s64 	%rd21, %rd2, %rd16;
	ld.global.u32 	%r81, [%rd21];
	add.s32 	%r82, %r80, %r81;
	mad.lo.s32 	%r83, %r74, %r32, %r121;
	mul.wide.s32 	%rd22, %r83, 4;
	add.s64 	%rd23, %rd2, %rd22;
	ld.global.u32 	%r84, [%rd23];
	add.s32 	%r85, %r82, %r84;
	add.s32 	%r86, %r75, %r10;
	mul.wide.s32 	%rd24, %r86, 4;
	add.s64 	%rd25, %rd2, %rd24;
	ld.global.u32 	%r87, [%rd25];
	add.s32 	%r88, %r85, %r87;
	setp.lt.s32 	%p6, %r88, 1;
	selp.b32 	%r89, -1, 1, %p6;
	add.s64 	%rd26, %rd1, %rd16;
	st.global.u32 	[%rd26], %r89;
$L__BB0_8:
	add.s32 	%r124, %r124, 2;
	add.s32 	%r123, %r123, 2;
	add.s32 	%r122, %r122, 2;
	add.s32 	%r121, %r121, 2;
	add.s32 	%r120, %r120, 2;
	add.s32 	%r119, %r119, 2;
	add.s32 	%r118, %r118, 2;
	setp.ne.s32 	%p7, %r123, 0;
	mov.u32 	%r125, %r4;
	@%p7 bra 	$L__BB0_4;
$L__BB0_9:
	and.b32  	%r90, %r33, 1;
	setp.eq.b32 	%p8, %r90, 1;
	not.pred 	%p9, %p8;
	@%p9 bra 	$L__BB0_12;
	add.s32 	%r30, %r2, %r125;
	max.s32 	%r92, %r8, %r30;
	setp.ge.s32 	%p10, %r92, %r32;
	@%p10 bra 	$L__BB0_12;
	add.s32 	%r94, %r3, %r8;
	rem.s32 	%r95, %r94, %r32;
	add.s32 	%r96, %r3, %r30;
	rem.s32 	%r97, %r96, %r32;
	rem.s32 	%r98, %r9, %r32;
	add.s32 	%r100, %r30, 1;
	rem.s32 	%r101, %r100, %r32;
	mad.lo.s32 	%r102, %r95, %r32, %r30;
	mul.wide.s32 	%rd27, %r102, 4;
	add.s64 	%rd28, %rd2, %rd27;
	ld.global.u32 	%r103, [%rd28];
	add.s32 	%r104, %r97, %r10;
	mul.wide.s32 	%rd29, %r104, 4;
	add.s64 	%rd30, %rd2, %rd29;
	ld.global.u32 	%r105, [%rd30];
	add.s32 	%r106, %r105, %r103;
	add.s32 	%r107, %r30, %r10;
	mul.wide.s32 	%rd31, %r107, 4;
	add.s64 	%rd32, %rd2, %rd31;
	ld.global.u32 	%r108, [%rd32];
	add.s32 	%r109, %r106, %r108;
	mad.lo.s32 	%r110, %r98, %r32, %r30;
	mul.wide.s32 	%rd33, %r110, 4;
	add.s64 	%rd34, %rd2, %rd33;
	ld.global.u32 	%r111, [%rd34];
	add.s32 	%r112, %r109, %r111;
	add.s32 	%r113, %r101, %r10;
	mul.wide.s32 	%rd35, %r113, 4;
	add.s64 	%rd36, %rd2, %rd35;
	ld.global.u32 	%r114, [%rd36];
	add.s32 	%r115, %r112, %r114;
	setp.lt.s32 	%p11, %r115, 1;
	selp.b32 	%r116, -1, 1, %p11;
	add.s64 	%rd37, %rd1, %rd31;
	st.global.u32 	[%rd37], %r116;
$L__BB0_12:
	add.s32 	%r117, %r117, 1;
	setp.ne.s32 	%p12, %r117, %r33;
	@%p12 bra 	$L__BB0_2;
$L__BB0_13:
	ret;

}


// ===== COMPILED SASS (sm_100) =====

	.target	sm_100

	.elftype	@"ET_EXEC"


//--------------------- .note.nv.tkinfo           --------------------------
	.section	.note.nv.tkinfo,"",@"SHT_NOTE"
	.sectionflags	@"SHF_NOTE_NV_TKINFO"
	.tkinfo
        /*0018*/ 	.word	0x00000002
        /*0030*/ 	.string	""
        /*0030*/ 	.string	"ptxas"
        /*0030*/ 	.string	"Cuda compilation tools, release 13.0, V13.0.88"
        /*0030*/ 	.string	"Build cuda_13.0.r13.0/compiler.36424714_0"
        /*0030*/ 	.string	"-arch sm_100 -m 64 "



//--------------------- .note.nv.cuinfo           --------------------------
	.section	.note.nv.cuinfo,"",@"SHT_NOTE"
	.sectionflags	@"SHF_NOTE_NV_CUINFO"
        /*0018*/ 	.short	0x0002
        /*001a*/ 	.short	0x0064
        /*001c*/ 	.short	0x0082
	.zero		2


//--------------------- .nv.info                  --------------------------
	.section	.nv.info,"",@"SHT_CUDA_INFO"
	.align	4


	//----- nvinfo : EIATTR_REGCOUNT
	.align		4
        /*0000*/ 	.byte	0x04, 0x2f
        /*0002*/ 	.short	(.L_1 - .L_0)
	.align		4
.L_0:
        /*0004*/ 	.word	index@(_Z22updateIsingModelKernelPiS_ii)
        /*0008*/ 	.word	0x00000020


	//----- nvinfo : EIATTR_FRAME_SIZE
	.align		4
.L_1:
        /*000c*/ 	.byte	0x04, 0x11
        /*000e*/ 	.short	(.L_3 - .L_2)
	.align		4
.L_2:
        /*0010*/ 	.word	index@(_Z22updateIsingModelKernelPiS_ii)
        /*0014*/ 	.word	0x00000000


	//----- nvinfo : EIATTR_MIN_STACK_SIZE
	.align		4
.L_3:
        /*0018*/ 	.byte	0x04, 0x12
        /*001a*/ 	.short	(.L_5 - .L_4)
	.align		4
.L_4:
        /*001c*/ 	.word	index@(_Z22updateIsingModelKernelPiS_ii)
        /*0020*/ 	.word	0x00000000
.L_5:


//--------------------- .nv.compat                --------------------------
	.section	.nv.compat,"",@"SHT_CUDA_COMPAT_INFO"
	.align	4
        /*0000*/ 	.byte	0x02, 0x09, 0x00, 0x00, 0x02, 0x02, 0x01, 0x00, 0x02, 0x05, 0x05, 0x00, 0x03, 0x07, 0x01, 0x01
        /*0010*/ 	.byte	0x02, 0x03, 0x00, 0x00, 0x02, 0x06, 0x01, 0x00, 0x04, 0x0b, 0x08, 0x00, 0x09, 0x00, 0x00, 0x00
        /*0020*/ 	.byte	0x00, 0x00, 0x00, 0x00


//--------------------- .nv.info._Z22updateIsingModelKernelPiS_ii --------------------------
	.section	.nv.info._Z22updateIsingModelKernelPiS_ii,"",@"SHT_CUDA_INFO"
	.sectionflags	@""
	.align	4


	//----- nvinfo : EIATTR_CUDA_API_VERSION
	.align		4
        /*0000*/ 	.byte	0x04, 0x37
        /*0002*/ 	.short	(.L_7 - .L_6)
.L_6:
        /*0004*/ 	.word	0x00000082


	//----- nvinfo : EIATTR_KPARAM_INFO
	.align		4
.L_7:
        /*0008*/ 	.byte	0x04, 0x17
        /*000a*/ 	.short	(.L_9 - .L_8)
.L_8:
        /*000c*/ 	.word	0x00000000
        /*0010*/ 	.short	0x0003
        /*0012*/ 	.short	0x0014
        /*0014*/ 	.byte	0x00, 0xf0, 0x11, 0x00


	//----- nvinfo : EIATTR_KPARAM_INFO
	.align		4
.L_9:
        /*0018*/ 	.byte	0x04, 0x17
        /*001a*/ 	.short	(.L_11 - .L_10)
.L_10:
        /*001c*/ 	.word	0x00000000
        /*0020*/ 	.short	0x0002
        /*0022*/ 	.short	0x0010
        /*0024*/ 	.byte	0x00, 0xf0, 0x11, 0x00


	//----- nvinfo : EIATTR_KPARAM_INFO
	.align		4
.L_11:
        /*0028*/ 	.byte	0x04, 0x17
        /*002a*/ 	.short	(.L_13 - .L_12)
.L_12:
        /*002c*/ 	.word	0x00000000
        /*0030*/ 	.short	0x0001
        /*0032*/ 	.short	0x0008
        /*0034*/ 	.byte	0x00, 0xf5, 0x21, 0x00


	//----- nvinfo : EIATTR_KPARAM_INFO
	.align		4
.L_13:
        /*0038*/ 	.byte	0x04, 0x17
        /*003a*/ 	.short	(.L_15 - .L_14)
.L_14:
        /*003c*/ 	.word	0x00000000
        /*0040*/ 	.short	0x0000
        /*0042*/ 	.short	0x0000
        /*0044*/ 	.byte	0x00, 0xf5, 0x21, 0x00


	//----- nvinfo : EIATTR_SPARSE_MMA_MASK
	.align		4
.L_15:
        /*0048*/ 	.byte	0x03, 0x50
        /*004a*/ 	.short	0x0000


	//----- nvinfo : EIATTR_MAXREG_COUNT
	.align		4
        /*004c*/ 	.byte	0x03, 0x1b
        /*004e*/ 	.short	0x00ff


	//----- nvinfo : EIATTR_MERCURY_ISA_VERSION
	.align		4
        /*0050*/ 	.byte	0x03, 0x5f
        /*0052*/ 	.short	0x0101


	//----- nvinfo : EIATTR_VRC_CTA_INIT_COUNT
	.align		4
        /*0054*/ 	.byte	0x02, 0x4a
	.zero		1
	.zero		1


	//----- nvinfo : EIATTR_EXIT_INSTR_OFFSETS
	.align		4
        /*0058*/ 	.byte	0x04, 0x1c
        /*005a*/ 	.short	(.L_17 - .L_16)


	//   ....[0]....
.L_16:
        /*005c*/ 	.word	0x00000030


	//   ....[1]....
        /*0060*/ 	.word	0x000013c0


	//----- nvinfo : EIATTR_CRS_STACK_SIZE
	.align		4
.L_17:
        /*0064*/ 	.byte	0x04, 0x1e
        /*0066*/ 	.short	(.L_19 - .L_18)
.L_18:
        /*0068*/ 	.word	0x00000000


	//----- nvinfo : EIATTR_CBANK_PARAM_SIZE
	.align		4
.L_19:
        /*006c*/ 	.byte	0x03, 0x19
        /*006e*/ 	.short	0x0018


	//----- nvinfo : EIATTR_PARAM_CBANK
	.align		4
        /*0070*/ 	.byte	0x04, 0x0a
        /*0072*/ 	.short	(.L_21 - .L_20)
	.align		4
.L_20:
        /*0074*/ 	.word	index@(.nv.constant0._Z22updateIsingModelKernelPiS_ii)
        /*0078*/ 	.short	0x0380
        /*007a*/ 	.short	0x0018


	//----- nvinfo : EIATTR_SW_WAR
	.align		4
.L_21:
        /*007c*/ 	.byte	0x04, 0x36
        /*007e*/ 	.short	(.L_23 - .L_22)
.L_22:
        /*0080*/ 	.word	0x00000008
.L_23:


//--------------------- .nv.callgraph             --------------------------
	.section	.nv.callgraph,"",@"SHT_CUDA_CALLGRAPH"
	.align	4
	.sectionentsize	8
	.align		4
        /*0000*/ 	.word	0x00000000
	.align		4
        /*0004*/ 	.word	0xffffffff
	.align		4
        /*0008*/ 	.word	0x00000000
	.align		4
        /*000c*/ 	.word	0xfffffffe
	.align		4
        /*0010*/ 	.word	0x00000000
	.align		4
        /*0014*/ 	.word	0xfffffffd
	.align		4
        /*0018*/ 	.word	0x00000000
	.align		4
        /*001c*/ 	.word	0xfffffffc


//--------------------- .text._Z22updateIsingModelKernelPiS_ii --------------------------
	.section	.text._Z22updateIsingModelKernelPiS_ii,"ax",@progbits
	.align	128
        .global         _Z22updateIsingModelKernelPiS_ii
        .type           _Z22updateIsingModelKernelPiS_ii,@function
        .size           _Z22updateIsingModelKernelPiS_ii,(.L_x_10 - _Z22updateIsingModelKernelPiS_ii)
        .other          _Z22updateIsingModelKernelPiS_ii,@"STO_CUDA_ENTRY STV_DEFAULT"
_Z22updateIsingModelKernelPiS_ii:
.text._Z22updateIsingModelKernelPiS_ii:
[----:B------:R-:W-:Y:S08]  /*0000*/  LDC R1, c[0x0][0x37c] ;  /* 0x0000df00ff017b82 */ /* 0x000ff00000000800 */
[----:B------:R-:W0:Y:S02]  /*0010*/  LDC R5, c[0x0][0x394] ;  /* 0x0000e500ff057b82 */ /* 0x000e240000000800 */
[----:B0-----:R-:W-:-:S13]  /*0020*/  ISETP.GE.AND P0, PT, R5, 0x1, PT ;  /* 0x000000010500780c */ /* 0x001fda0003f06270 */
[----:B------:R-:W-:Y:S05]  /*0030*/  @!P0 EXIT ;  /* 0x000000000000894d */ /* 0x000fea0003800000 */
[----:B------:R-:W0:Y:S01]  /*0040*/  S2UR UR5, SR_CTAID.X ;  /* 0x00000000000579c3 */ /* 0x000e220000002500 */
[----:B------:R-:W1:Y:S01]  /*0050*/  S2R R4, SR_TID.X ;  /* 0x0000000000047919 */ /* 0x000e620000002100 */
[----:B------:R-:W0:Y:S01]  /*0060*/  LDCU UR4, c[0x0][0x360] ;  /* 0x00006c00ff0477ac */ /* 0x000e220008000800 */
[----:B------:R-:W-:Y:S01]  /*0070*/  LOP3.LUT R0, R5, 0x7ffffffe, RZ, 0xc0, !PT ;  /* 0x7ffffffe05007812 */ /* 0x000fe200078ec0ff */
[----:B------:R-:W2:Y:S01]  /*0080*/  S2R R3, SR_TID.Y ;  /* 0x0000000000037919 */ /* 0x000ea20000002200 */
[----:B------:R-:W3:Y:S03]  /*0090*/  LDCU UR6, c[0x0][0x364] ;  /* 0x00006c80ff0677ac */ /* 0x000ee60008000800 */
[----:B------:R-:W3:Y:S01]  /*00a0*/  S2UR UR7, SR_CTAID.Y ;  /* 0x00000000000779c3 */ /* 0x000ee20000002600 */
[----:B------:R-:W4:Y:S01]  /*00b0*/  LDCU UR8, c[0x0][0x390] ;  /* 0x00007200ff0877ac */ /* 0x000f220008000800 */
[----:B------:R-:W1:Y:S01]  /*00c0*/  LDCU.64 UR10, c[0x0][0x358] ;  /* 0x00006b00ff0a77ac */ /* 0x000e620008000a00 */
[----:B0-----:R-:W-:-:S02]  /*00d0*/  UIMAD UR4, UR4, UR5, URZ ;  /* 0x00000005040472a4 */ /* 0x001fc4000f8e02ff */
[----:B---3--:R-:W-:-:S04]  /*00e0*/  UIMAD UR5, UR6, UR7, URZ ;  /* 0x00000007060572a4 */ /* 0x008fc8000f8e02ff */
[CC--:B-1----:R-:W-:Y:S01]  /*00f0*/  IMAD R2, R4.reuse, R5.reuse, UR4 ;  /* 0x0000000404027e24 */ /* 0x0c2fe2000f8e0205 */
[----:B----4-:R-:W-:Y:S02]  /*0100*/  UIADD3 UR7, UPT, UPT, UR4, UR8, URZ ;  /* 0x0000000804077290 */ /* 0x010fe4000fffe0ff */
[----:B------:R-:W-:Y:S01]  /*0110*/  UIADD3 UR6, UPT, UPT, UR8, -0x1, URZ ;  /* 0xffffffff08067890 */ /* 0x000fe2000fffe0ff */
[-C--:B--2---:R-:W-:Y:S01]  /*0120*/  IMAD R3, R3, R5.reuse, UR5 ;  /* 0x0000000503037e24 */ /* 0x084fe2000f8e0205 */
[----:B------:R-:W-:Y:S02]  /*0130*/  UMOV UR4, URZ ;  /* 0x000000ff00047c82 */ /* 0x000fe40008000000 */
[----:B------:R-:W-:Y:S02]  /*0140*/  IMAD R4, R4, R5, UR7 ;  /* 0x0000000704047e24 */ /* 0x000fe4000f8e0205 */
[----:B------:R-:W-:-:S07]  /*0150*/  IMAD.MOV R5, RZ, RZ, -R0 ;  /* 0x000000ffff057224 */ /* 0x000fce00078e0a00 */
.L_x_8:
[----:B0-----:R-:W0:Y:S01]  /*0160*/  LDCU UR5, c[0x0][0x394] ;  /* 0x00007280ff0577ac */ /* 0x001e220008000800 */
[----:B------:R-:W-:Y:S02]  /*0170*/  VIADD R7, R3, UR4 ;  /* 0x0000000403077c36 */ /* 0x000fe40008000000 */
[----:B--2---:R-:W-:Y:S01]  /*0180*/  HFMA2 R9, -RZ, RZ, 0, 0 ;  /* 0x00000000ff097431 */ /* 0x004fe200000001ff */
[----:B------:R-:W-:Y:S01]  /*0190*/  UIADD3 UR4, UPT, UPT, UR4, 0x1, URZ ;  /* 0x0000000104047890 */ /* 0x000fe2000fffe0ff */
[----:B------:R-:W-:Y:S01]  /*01a0*/  VIADD R6, R7, 0x1 ;  /* 0x0000000107067836 */ /* 0x000fe20000000000 */
[----:B0-----:R-:W-:Y:S02]  /*01b0*/  UISETP.NE.AND UP1, UPT, UR5, 0x1, UPT ;  /* 0x000000010500788c */ /* 0x001fe4000bf25270 */
[----:B------:R-:W-:-:S07]  /*01c0*/  UISETP.NE.AND UP0, UPT, UR4, UR5, UPT ;  /* 0x000000050400728c */ /* 0x000fce000bf05270 */
[----:B-1----:R-:W-:Y:S05]  /*01d0*/  BRA.U !UP1, `(.L_x_0) ;  /* 0x0000000909f87547 */ /* 0x002fea000b800000 */
[----:B------:R-:W0:Y:S01]  /*01e0*/  LDCU UR5, c[0x0][0x390] ;  /* 0x00007200ff0577ac */ /* 0x000e220008000800 */
[C---:B------:R-:W-:Y:S01]  /*01f0*/  VIADD R8, R2.reuse, 0x1 ;  /* 0x0000000102087836 */ /* 0x040fe20000000000 */
[----:B------:R-:W-:Y:S01]  /*0200*/  IADD3 R10, PT, PT, R2, 0x2, RZ ;  /* 0x00000002020a7810 */ /* 0x000fe20007ffe0ff */
[----:B------:R-:W-:Y:S01]  /*0210*/  IMAD.MOV.U32 R9, RZ, RZ, R2 ;  /* 0x000000ffff097224 */ /* 0x000fe200078e0002 */
[----:B------:R-:W-:Y:S01]  /*0220*/  MOV R12, R5 ;  /* 0x00000005000c7202 */ /* 0x000fe20000000f00 */
[----:B------:R-:W-:Y:S02]  /*0230*/  IMAD.MOV.U32 R11, RZ, RZ, R4 ;  /* 0x000000ffff0b7224 */ /* 0x000fe400078e0004 */
[C---:B0-----:R-:W-:Y:S02]  /*0240*/  IMAD R13, R7.reuse, UR5, R8 ;  /* 0x00000005070d7c24 */ /* 0x041fe4000f8e0208 */
[----:B------:R-:W-:-:S07]  /*0250*/  IMAD R23, R7, UR5, R2 ;  /* 0x0000000507177c24 */ /* 0x000fce000f8e0202 */
.L_x_5:
[----:B0-----:R-:W0:Y:S01]  /*0260*/  LDC R22, c[0x0][0x390] ;  /* 0x0000e400ff167b82 */ /* 0x001e220000000800 */
[C-C-:B------:R-:W-:Y:S01]  /*0270*/  VIADDMNMX R15, R10.reuse, 0xfffffffe, R7.reuse, !PT ;  /* 0xfffffffe0a0f7846 */ /* 0x140fe20007800107 */
[----:B------:R-:W-:Y:S01]  /*0280*/  BSSY.RECONVERGENT B0, `(.L_x_1) ;  /* 0x0000056000007945 */ /* 0x000fe20003800200 */
[----:B-1----:R-:W-:Y:S02]  /*0290*/  VIADDMNMX R17, R10, 0xffffffff, R7, !PT ;  /* 0xffffffff0a117846 */ /* 0x002fe40007800107 */
[-C--:B0-----:R-:W-:Y:S02]  /*02a0*/  ISETP.GE.AND P1, PT, R15, R22.reuse, PT ;  /* 0x000000160f00720c */ /* 0x081fe40003f26270 */
[----:B------:R-:W-:-:S11]  /*02b0*/  ISETP.GE.AND P0, PT, R17, R22, PT ;  /* 0x000000161100720c */ /* 0x000fd60003f06270 */
[----:B------:R-:W-:Y:S05]  /*02c0*/  @P1 BRA `(.L_x_2) ;  /* 0x0000000400441947 */ /* 0x000fea0003800000 */
[----:B------:R-:W-:Y:S01]  /*02d0*/  IABS R28, R22 ;  /* 0x00000016001c7213 */ /* 0x000fe20000000000 */
[----:B------:R-:W-:Y:S01]  /*02e0*/  VIADD R16, R11, 0xffffffff ;  /* 0xffffffff0b107836 */ /* 0x000fe20000000000 */
[----:B------:R-:W-:Y:S02]  /*02f0*/  IADD3 R17, PT, PT, R7, UR6, RZ ;  /* 0x0000000607117c10 */ /* 0x000fe4000fffe0ff */
[----:B------:R-:W0:Y:S01]  /*0300*/  I2F.RP R18, R28 ;  /* 0x0000001c00127306 */ /* 0x000e220000209400 */
[----:B------:R-:W-:Y:S02]  /*0310*/  IABS R25, R6 ;  /* 0x0000000600197213 */ /* 0x000fe40000000000 */
[----:B------:R-:W-:Y:S02]  /*0320*/  IABS R19, R17 ;  /* 0x0000001100137213 */ /* 0x000fe40000000000 */
[----:B------:R-:W-:Y:S02]  /*0330*/  IABS R21, R16 ;  /* 0x0000001000157213 */ /* 0x000fe40000000000 */
[----:B------:R-:W-:-:S02]  /*0340*/  ISETP.GE.AND P4, PT, R16, RZ, PT ;  /* 0x000000ff1000720c */ /* 0x000fc40003f86270 */
[----:B------:R-:W-:Y:S01]  /*0350*/  LOP3.LUT R26, RZ, R22, RZ, 0x33, !PT ;  /* 0x00000016ff1a7212 */ /* 0x000fe200078e33ff */
[----:B0-----:R-:W0:Y:S02]  /*0360*/  MUFU.RCP R18, R18 ;  /* 0x0000001200127308 */ /* 0x001e240000001000 */
[----:B0-----:R-:W-:-:S06]  /*0370*/  VIADD R14, R18, 0xffffffe ;  /* 0x0ffffffe120e7836 */ /* 0x001fcc0000000000 */
[----:B------:R0:W1:Y:S02]  /*0380*/  F2I.FTZ.U32.TRUNC.NTZ R15, R14 ;  /* 0x0000000e000f7305 */ /* 0x000064000021f000 */
[----:B0-----:R-:W-:Y:S02]  /*0390*/  IMAD.MOV.U32 R14, RZ, RZ, RZ ;  /* 0x000000ffff0e7224 */ /* 0x001fe400078e00ff */
[----:B-1----:R-:W-:-:S04]  /*03a0*/  IMAD.MOV R27, RZ, RZ, -R15 ;  /* 0x000000ffff1b7224 */ /* 0x002fc800078e0a0f */
[----:B------:R-:W-:-:S04]  /*03b0*/  IMAD R27, R27, R28, RZ ;  /* 0x0000001c1b1b7224 */ /* 0x000fc800078e02ff */
[----:B------:R-:W-:-:S06]  /*03c0*/  IMAD.HI.U32 R27, R15, R27, R14 ;  /* 0x0000001b0f1b7227 */ /* 0x000fcc00078e000e */
[----:B------:R-:W-:-:S04]  /*03d0*/  IMAD.HI.U32 R14, R27, R19, RZ ;  /* 0x000000131b0e7227 */ /* 0x000fc800078e00ff */
[----:B------:R-:W-:Y:S01]  /*03e0*/  IMAD.HI.U32 R16, R27, R25, RZ ;  /* 0x000000191b107227 */ /* 0x000fe200078e00ff */
[----:B------:R-:W-:-:S03]  /*03f0*/  IADD3 R15, PT, PT, -R14, RZ, RZ ;  /* 0x000000ff0e0f7210 */ /* 0x000fc60007ffe1ff */
[----:B------:R-:W-:Y:S01]  /*0400*/  IMAD.HI.U32 R14, R27, R21, RZ ;  /* 0x000000151b0e7227 */ /* 0x000fe200078e00ff */
[----:B------:R-:W-:-:S03]  /*0410*/  IADD3 R16, PT, PT, -R16, RZ, RZ ;  /* 0x000000ff10107210 */ /* 0x000fc60007ffe1ff */
[----:B------:R-:W-:Y:S02]  /*0420*/  IMAD.MOV R14, RZ, RZ, -R14 ;  /* 0x000000ffff0e7224 */ /* 0x000fe400078e0a0e */
[C---:B------:R-:W-:Y:S02]  /*0430*/  IMAD R19, R28.reuse, R15, R19 ;  /* 0x0000000f1c137224 */ /* 0x040fe400078e0213 */
[C---:B------:R-:W-:Y:S02]  /*0440*/  IMAD R21, R28.reuse, R14, R21 ;  /* 0x0000000e1c157224 */ /* 0x040fe400078e0215 */
[----:B------:R-:W0:Y:S01]  /*0450*/  LDC.64 R14, c[0x0][0x380] ;  /* 0x0000e000ff0e7b82 */ /* 0x000e220000000a00 */
[C---:B------:R-:W-:Y:S01]  /*0460*/  ISETP.GT.U32.AND P1, PT, R28.reuse, R19, PT ;  /* 0x000000131c00720c */ /* 0x040fe20003f24070 */
[C---:B------:R-:W-:Y:S01]  /*0470*/  IMAD R25, R28.reuse, R16, R25 ;  /* 0x000000101c197224 */ /* 0x040fe200078e0219 */
[----:B------:R-:W-:Y:S02]  /*0480*/  ISETP.GT.U32.AND P2, PT, R28, R21, PT ;  /* 0x000000151c00720c */ /* 0x000fe40003f44070 */
[----:B------:R-:W-:-:S09]  /*0490*/  IADD3 R29, PT, PT, R10, -0x1, RZ ;  /* 0xffffffff0a1d7810 */ /* 0x000fd20007ffe0ff */
[----:B------:R-:W-:Y:S02]  /*04a0*/  @!P1 IMAD.IADD R19, R19, 0x1, -R28 ;  /* 0x0000000113139824 */ /* 0x000fe400078e0a1c */
[----:B------:R-:W-:Y:S02]  /*04b0*/  @!P2 IADD3 R21, PT, PT, R21, -R28, RZ ;  /* 0x8000001c1515a210 */ /* 0x000fe40007ffe0ff */
[----:B------:R-:W-:Y:S02]  /*04c0*/  ISETP.GE.AND P2, PT, R17, RZ, PT ;  /* 0x000000ff1100720c */ /* 0x000fe40003f46270 */
[C---:B------:R-:W-:Y:S02]  /*04d0*/  ISETP.GT.U32.AND P1, PT, R28.reuse, R19, PT ;  /* 0x000000131c00720c */ /* 0x040fe40003f24070 */
[----:B------:R-:W-:Y:S01]  /*04e0*/  ISETP.GT.U32.AND P3, PT, R28, R21, PT ;  /* 0x000000151c00720c */ /* 0x000fe20003f64070 */
[----:B0-----:R-:W-:-:S05]  /*04f0*/  IMAD.WIDE R16, R23, 0x4, R14 ;  /* 0x0000000417107825 */ /* 0x001fca00078e020e */
[----:B------:R0:W2:Y:S05]  /*0500*/  LDG.E R24, desc[UR10][R16.64] ;  /* 0x0000000a10187981 */ /* 0x0000aa000c1e1900 */
[--C-:B------:R-:W-:Y:S01]  /*0510*/  @!P1 IMAD.IADD R19, R19, 0x1, -R28.reuse ;  /* 0x0000000113139824 */ /* 0x100fe200078e0a1c */
[----:B------:R-:W-:Y:S01]  /*0520*/  ISETP.NE.AND P1, PT, R22, RZ, PT ;  /* 0x000000ff1600720c */ /* 0x000fe20003f25270 */
[----:B------:R-:W-:Y:S02]  /*0530*/  @!P3 IMAD.IADD R21, R21, 0x1, -R28 ;  /* 0x000000011515b824 */ /* 0x000fe400078e0a1c */
[----:B------:R-:W-:Y:S01]  /*0540*/  @!P2 IMAD.MOV R19, RZ, RZ, -R19 ;  /* 0x000000ffff13a224 */ /* 0x000fe200078e0a13 */
[----:B0-----:R-:W-:Y:S01]  /*0550*/  IABS R17, R29 ;  /* 0x0000001d00117213 */ /* 0x001fe20000000000 */
[----:B------:R-:W-:Y:S01]  /*0560*/  @!P4 IMAD.MOV R21, RZ, RZ, -R21 ;  /* 0x000000ffff15c224 */ /* 0x000fe200078e0a15 */
[----:B------:R-:W-:-:S02]  /*0570*/  ISETP.GT.U32.AND P2, PT, R28, R25, PT ;  /* 0x000000191c00720c */ /* 0x000fc40003f44070 */
[----:B------:R-:W-:Y:S01]  /*0580*/  ISETP.GE.AND P5, PT, R29, RZ, PT ;  /* 0x000000ff1d00720c */ /* 0x000fe20003fa6270 */
[----:B------:R-:W-:Y:S01]  /*0590*/  IMAD.HI.U32 R27, R27, R17, RZ ;  /* 0x000000111b1b7227 */ /* 0x000fe200078e00ff */
[C---:B------:R-:W-:Y:S02]  /*05a0*/  SEL R21, R26.reuse, R21, !P1 ;  /* 0x000000151a157207 */ /* 0x040fe40004800000 */
[----:B------:R-:W-:Y:S01]  /*05b0*/  SEL R19, R26, R19, !P1 ;  /* 0x000000131a137207 */ /* 0x000fe20004800000 */
[----:B------:R-:W-:-:S04]  /*05c0*/  IMAD.MOV R27, RZ, RZ, -R27 ;  /* 0x000000ffff1b7224 */ /* 0x000fc800078e0a1b */
[C---:B------:R-:W-:Y:S02]  /*05d0*/  IMAD R17, R28.reuse, R27, R17 ;  /* 0x0000001b1c117224 */ /* 0x040fe400078e0211 */
[----:B------:R-:W-:Y:S02]  /*05e0*/  @!P2 IMAD.IADD R25, R25, 0x1, -R28 ;  /* 0x000000011919a824 */ /* 0x000fe400078e0a1c */
[-C--:B------:R-:W-:Y:S01]  /*05f0*/  IMAD R21, R7, R22.reuse, R21 ;  /* 0x0000001607157224 */ /* 0x080fe200078e0215 */
[C---:B------:R-:W-:Y:S01]  /*0600*/  ISETP.GT.U32.AND P3, PT, R28.reuse, R17, PT ;  /* 0x000000111c00720c */ /* 0x040fe20003f64070 */
[----:B------:R-:W-:Y:S01]  /*0610*/  IMAD R19, R19, R22, R9 ;  /* 0x0000001613137224 */ /* 0x000fe200078e0209 */
[----:B------:R-:W-:-:S11]  /*0620*/  ISETP.GT.U32.AND P2, PT, R28, R25, PT ;  /* 0x000000191c00720c */ /* 0x000fd60003f44070 */
[----:B------:R-:W-:-:S04]  /*0630*/  @!P3 IADD3 R17, PT, PT, R17, -R28, RZ ;  /* 0x8000001c1111b210 */ /* 0x000fc80007ffe0ff */
[----:B------:R-:W-:Y:S02]  /*0640*/  ISETP.GT.U32.AND P4, PT, R28, R17, PT ;  /* 0x000000111c00720c */ /* 0x000fe40003f84070 */
[----:B------:R-:W-:Y:S01]  /*0650*/  ISETP.GE.AND P3, PT, R6, RZ, PT ;  /* 0x000000ff0600720c */ /* 0x000fe20003f66270 */
[----:B------:R-:W-:Y:S02]  /*0660*/  @!P2 IMAD.IADD R25, R25, 0x1, -R28 ;  /* 0x000000011919a824 */ /* 0x000fe400078e0a1c */
[----:B------:R-:W-:-:S06]  /*0670*/  IMAD.WIDE R20, R21, 0x4, R14 ;  /* 0x0000000415147825 */ /* 0x000fcc00078e020e */
[----:B------:R0:W2:Y:S02]  /*0680*/  LDG.E R20, desc[UR10][R20.64] ;  /* 0x0000000a14147981 */ /* 0x0000a4000c1e1900 */
[----:B------:R-:W-:Y:S02]  /*0690*/  @!P4 IMAD.IADD R17, R17, 0x1, -R28 ;  /* 0x000000011111c824 */ /* 0x000fe400078e0a1c */
[----:B------:R-:W-:Y:S02]  /*06a0*/  @!P3 IADD3 R25, PT, PT, -R25, RZ, RZ ;  /* 0x000000ff1919b210 */ /* 0x000fe40007ffe1ff */
[----:B------:R-:W-:Y:S02]  /*06b0*/  @!P5 IMAD.MOV R17, RZ, RZ, -R17 ;  /* 0x000000ffff11d224 */ /* 0x000fe400078e0a11 */
[----:B0-----:R-:W-:-:S03]  /*06c0*/  SEL R21, R26, R25, !P1 ;  /* 0x000000191a157207 */ /* 0x001fc60004800000 */
[----:B------:R-:W-:Y:S01]  /*06d0*/  SEL R17, R26, R17, !P1 ;  /* 0x000000111a117207 */ /* 0x000fe20004800000 */
[----:B------:R-:W-:Y:S01]  /*06e0*/  IMAD.WIDE R18, R19, 0x4, R14 ;  /* 0x0000000413127825 */ /* 0x000fe200078e020e */
[----:B------:R-:W0:Y:S03]  /*06f0*/  LDC.64 R26, c[0x0][0x388] ;  /* 0x0000e200ff1a7b82 */ /* 0x000e260000000a00 */
[-C--:B------:R-:W-:Y:S02]  /*0700*/  IMAD R21, R21, R22.reuse, R9 ;  /* 0x0000001615157224 */ /* 0x080fe400078e0209 */
[----:B------:R-:W-:Y:S01]  /*0710*/  IMAD R25, R7, R22, R17 ;  /* 0x0000001607197224 */ /* 0x000fe200078e0211 */
[----:B------:R1:W2:Y:S01]  /*0720*/  LDG.E R19, desc[UR10][R18.64] ;  /* 0x0000000a12137981 */ /* 0x0002a2000c1e1900 */
[----:B------:R-:W-:-:S04]  /*0730*/  IMAD.WIDE R16, R21, 0x4, R14 ;  /* 0x0000000415107825 */ /* 0x000fc800078e020e */
[----:B------:R-:W-:Y:S02]  /*0740*/  IMAD.WIDE R14, R25, 0x4, R14 ;  /* 0x00000004190e7825 */ /* 0x000fe400078e020e */
[----:B------:R-:W3:Y:S04]  /*0750*/  LDG.E R16, desc[UR10][R16.64] ;  /* 0x0000000a10107981 */ /* 0x000ee8000c1e1900 */
[----:B------:R-:W3:Y:S01]  /*0760*/  LDG.E R14, desc[UR10][R14.64] ;  /* 0x0000000a0e0e7981 */ /* 0x000ee2000c1e1900 */
[----:B-1----:R-:W-:Y:S02]  /*0770*/  IMAD.MOV.U32 R18, RZ, RZ, -0x1 ;  /* 0xffffffffff127424 */ /* 0x002fe400078e00ff */
[----:B0-----:R-:W-:Y:S01]  /*0780*/  IMAD.WIDE R26, R23, 0x4, R26 ;  /* 0x00000004171a7825 */ /* 0x001fe200078e021a */
[----:B--2---:R-:W-:-:S04]  /*0790*/  IADD3 R19, PT, PT, R24, R20, R19 ;  /* 0x0000001418137210 */ /* 0x004fc80007ffe013 */
[----:B---3--:R-:W-:-:S04]  /*07a0*/  IADD3 R19, PT, PT, R14, R19, R16 ;  /* 0x000000130e137210 */ /* 0x008fc80007ffe010 */
[----:B------:R-:W-:-:S04]  /*07b0*/  ISETP.GE.AND P1, PT, R19, 0x1, PT ;  /* 0x000000011300780c */ /* 0x000fc80003f26270 */
[----:B------:R-:W-:-:S05]  /*07c0*/  SEL R19, R18, 0x1, !P1 ;  /* 0x0000000112137807 */ /* 0x000fca0004800000 */
[----:B------:R0:W-:Y:S04]  /*07d0*/  STG.E desc[UR10][R26.64], R19 ;  /* 0x000000131a007986 */ /* 0x0001e8000c10190a */
.L_x_2:
[----:B------:R-:W-:Y:S05]  /*07e0*/  BSYNC.RECONVERGENT B0 ;  /* 0x0000000000007941 */ /* 0x000fea0003800200 */
.L_x_1:
[----:B------:R-:W-:Y:S04]  /*07f0*/  BSSY.RECONVERGENT B0, `(.L_x_3) ;  /* 0x0000052000007945 */ /* 0x000fe80003800200 */
[----:B------:R-:W-:Y:S05]  /*0800*/  @P0 BRA `(.L_x_4) ;  /* 0x0000000400400947 */ /* 0x000fea0003800000 */
[----:B------:R-:W-:Y:S01]  /*0810*/  IABS R16, R22 ;  /* 0x0000001600107213 */ /* 0x000fe20000000000 */
[----:B------:R-:W-:Y:S01]  /*0820*/  VIADD R17, R7, UR6 ;  /* 0x0000000607117c36 */ /* 0x000fe20008000000 */
[----:B------:R-:W-:Y:S02]  /*0830*/  IABS R21, R11 ;  /* 0x0000000b00157213 */ /* 0x000fe40000000000 */
[----:B------:R-:W1:Y:S01]  /*0840*/  I2F.RP R18, R16 ;  /* 0x0000001000127306 */ /* 0x000e620000209400 */
[----:B------:R-:W-:Y:S02]  /*0850*/  ISETP.GE.AND P4, PT, R11, RZ, PT ;  /* 0x000000ff0b00720c */ /* 0x000fe40003f86270 */
[----:B------:R-:W-:Y:S02]  /*0860*/  IABS R25, R17 ;  /* 0x0000001100197213 */ /* 0x000fe40000000000 */
[----:B------:R-:W-:-:S03]  /*0870*/  ISETP.GE.AND P5, PT, R6, RZ, PT ;  /* 0x000000ff0600720c */ /* 0x000fc60003fa6270 */
[----:B-1----:R-:W1:Y:S02]  /*0880*/  MUFU.RCP R18, R18 ;  /* 0x0000001200127308 */ /* 0x002e640000001000 */
[----:B-1----:R-:W-:-:S06]  /*0890*/  IADD3 R14, PT, PT, R18, 0xffffffe, RZ ;  /* 0x0ffffffe120e7810 */ /* 0x002fcc0007ffe0ff */
[----:B------:R1:W0:Y:S02]  /*08a0*/  F2I.FTZ.U32.TRUNC.NTZ R15, R14 ;  /* 0x0000000e000f7305 */ /* 0x000224000021f000 */
[----:B-1----:R-:W-:Y:S01]  /*08b0*/  MOV R14, RZ ;  /* 0x000000ff000e7202 */ /* 0x002fe20000000f00 */
[----:B0-----:R-:W-:-:S04]  /*08c0*/  IMAD.MOV R19, RZ, RZ, -R15 ;  /* 0x000000ffff137224 */ /* 0x001fc800078e0a0f */
[----:B------:R-:W-:-:S04]  /*08d0*/  IMAD R19, R19, R16, RZ ;  /* 0x0000001013137224 */ /* 0x000fc800078e02ff */
[----:B------:R-:W-:Y:S01]  /*08e0*/  IMAD.HI.U32 R20, R15, R19, R14 ;  /* 0x000000130f147227 */ /* 0x000fe200078e000e */
[----:B------:R-:W-:Y:S02]  /*08f0*/  IABS R19, R6 ;  /* 0x0000000600137213 */ /* 0x000fe40000000000 */
[----:B------:R-:W-:-:S03]  /*0900*/  IABS R15, R10 ;  /* 0x0000000a000f7213 */ /* 0x000fc60000000000 */
[----:B------:R-:W-:-:S04]  /*0910*/  IMAD.HI.U32 R24, R20, R25, RZ ;  /* 0x0000001914187227 */ /* 0x000fc800078e00ff */
[----:B------:R-:W-:-:S04]  /*0920*/  IMAD.HI.U32 R26, R20, R19, RZ ;  /* 0x00000013141a7227 */ /* 0x000fc800078e00ff */
[----:B------:R-:W-:Y:S01]  /*0930*/  IMAD.MOV R24, RZ, RZ, -R24 ;  /* 0x000000ffff187224 */ /* 0x000fe200078e0a18 */
[----:B------:R-:W-:Y:S01]  /*0940*/  IADD3 R26, PT, PT, -R26, RZ, RZ ;  /* 0x000000ff1a1a7210 */ /* 0x000fe20007ffe1ff */
[----:B------:R-:W-:-:S04]  /*0950*/  IMAD.HI.U32 R14, R20, R21, RZ ;  /* 0x00000015140e7227 */ /* 0x000fc800078e00ff */
[----:B------:R-:W-:Y:S02]  /*0960*/  IMAD R25, R16, R24, R25 ;  /* 0x0000001810197224 */ /* 0x000fe400078e0219 */
[----:B------:R-:W-:Y:S01]  /*0970*/  IMAD.HI.U32 R18, R20, R15, RZ ;  /* 0x0000000f14127227 */ /* 0x000fe200078e00ff */
[----:B------:R-:W-:Y:S02]  /*0980*/  LOP3.LUT R20, RZ, R22, RZ, 0x33, !PT ;  /* 0x00000016ff147212 */ /* 0x000fe400078e33ff */
[C---:B------:R-:W-:Y:S01]  /*0990*/  ISETP.GT.U32.AND P2, PT, R16.reuse, R25, PT ;  /* 0x000000191000720c */ /* 0x040fe20003f44070 */
[----:B------:R-:W-:Y:S02]  /*09a0*/  IMAD.MOV R14, RZ, RZ, -R14 ;  /* 0x000000ffff0e7224 */ /* 0x000fe400078e0a0e */
[----:B------:R-:W-:Y:S02]  /*09b0*/  IMAD.MOV R18, RZ, RZ, -R18 ;  /* 0x000000ffff127224 */ /* 0x000fe400078e0a12 */
[----:B------:R-:W-:-:S02]  /*09c0*/  IMAD R27, R16, R26, R19 ;  /* 0x0000001a101b7224 */ /* 0x000fc400078e0213 */
[C---:B------:R-:W-:Y:S02]  /*09d0*/  IMAD R21, R16.reuse, R14, R21 ;  /* 0x0000000e10157224 */ /* 0x040fe400078e0215 */
[C---:B------:R-:W-:Y:S01]  /*09e0*/  IMAD R19, R16.reuse, R18, R15 ;  /* 0x0000001210137224 */ /* 0x040fe200078e020f */
[C---:B------:R-:W-:Y:S01]  /*09f0*/  ISETP.GT.U32.AND P3, PT, R16.reuse, R27, PT ;  /* 0x0000001b1000720c */ /* 0x040fe20003f64070 */
[----:B------:R-:W0:Y:S01]  /*0a00*/  LDC.64 R14, c[0x0][0x380] ;  /* 0x0000e000ff0e7b82 */ /* 0x000e220000000a00 */
[C---:B------:R-:W-:Y:S01]  /*0a10*/  ISETP.GT.U32.AND P0, PT, R16.reuse, R21, PT ;  /* 0x000000151000720c */ /* 0x040fe20003f04070 */
[----:B------:R-:W-:Y:S01]  /*0a20*/  @!P2 IMAD.IADD R25, R25, 0x1, -R16 ;  /* 0x000000011919a824 */ /* 0x000fe200078e0a10 */
[----:B------:R-:W-:-:S04]  /*0a30*/  ISETP.GT.U32.AND P1, PT, R16, R19, PT ;  /* 0x000000131000720c */ /* 0x000fc80003f24070 */
[----:B------:R-:W-:-:S05]  /*0a40*/  ISETP.GT.U32.AND P6, PT, R16, R25, PT ;  /* 0x000000191000720c */ /* 0x000fca0003fc4070 */
[--C-:B------:R-:W-:Y:S01]  /*0a50*/  @!P3 IMAD.IADD R27, R27, 0x1, -R16.reuse ;  /* 0x000000011b1bb824 */ /* 0x100fe200078e0a10 */
[----:B------:R-:W-:Y:S02]  /*0a60*/  ISETP.GE.AND P3, PT, R17, RZ, PT ;  /* 0x000000ff1100720c */ /* 0x000fe40003f66270 */
[-C--:B------:R-:W-:Y:S01]  /*0a70*/  @!P0 IADD3 R21, PT, PT, R21, -R16.reuse, RZ ;  /* 0x8000001015158210 */ /* 0x080fe20007ffe0ff */
[----:B------:R-:W-:Y:S01]  /*0a80*/  @!P1 IMAD.IADD R19, R19, 0x1, -R16 ;  /* 0x0000000113139824 */ /* 0x000fe200078e0a10 */
[C---:B------:R-:W-:Y:S02]  /*0a90*/  ISETP.GT.U32.AND P1, PT, R16.reuse, R27, PT ;  /* 0x0000001b1000720c */ /* 0x040fe40003f24070 */
[C---:B------:R-:W-:Y:S02]  /*0aa0*/  ISETP.GT.U32.AND P0, PT, R16.reuse, R21, PT ;  /* 0x000000151000720c */ /* 0x040fe40003f04070 */
[----:B------:R-:W-:Y:S02]  /*0ab0*/  ISETP.GT.U32.AND P2, PT, R16, R19, PT ;  /* 0x000000131000720c */ /* 0x000fe40003f44070 */
[----:B------:R-:W-:-:S02]  /*0ac0*/  @!P6 IADD3 R25, PT, PT, R25, -R16, RZ ;  /* 0x800000101919e210 */ /* 0x000fc40007ffe0ff */
[----:B------:R-:W-:-:S03]  /*0ad0*/  ISETP.GE.AND P6, PT, R10, RZ, PT ;  /* 0x000000ff0a00720c */ /* 0x000fc60003fc6270 */
[----:B------:R-:W-:Y:S02]  /*0ae0*/  @!P3 IMAD.MOV R25, RZ, RZ, -R25 ;  /* 0x000000ffff19b224 */ /* 0x000fe400078e0a19 */
[--C-:B------:R-:W-:Y:S02]  /*0af0*/  @!P1 IMAD.IADD R27, R27, 0x1, -R16.reuse ;  /* 0x000000011b1b9824 */ /* 0x100fe400078e0a10 */
[----:B------:R-:W-:Y:S01]  /*0b00*/  @!P0 IMAD.IADD R21, R21, 0x1, -R16 ;  /* 0x0000000115158824 */ /* 0x000fe200078e0a10 */
[----:B------:R-:W-:Y:S02]  /*0b10*/  ISETP.NE.AND P0, PT, R22, RZ, PT ;  /* 0x000000ff1600720c */ /* 0x000fe40003f05270 */
[----:B------:R-:W-:Y:S01]  /*0b20*/  @!P2 IADD3 R19, PT, PT, R19, -R16, RZ ;  /* 0x800000101313a210 */ /* 0x000fe20007ffe0ff */
[----:B------:R-:W-:Y:S01]  /*0b30*/  IMAD.MOV.U32 R16, RZ, RZ, R27 ;  /* 0x000000ffff107224 */ /* 0x000fe200078e001b */
[----:B------:R-:W-:Y:S02]  /*0b40*/  @!P4 IADD3 R21, PT, PT, -R21, RZ, RZ ;  /* 0x000000ff1515c210 */ /* 0x000fe40007ffe1ff */
[C---:B------:R-:W-:Y:S01]  /*0b50*/  SEL R25, R20.reuse, R25, !P0 ;  /* 0x0000001914197207 */ /* 0x040fe20004000000 */
[----:B------:R-:W-:Y:S01]  /*0b60*/  @!P5 IMAD.MOV R16, RZ, RZ, -R16 ;  /* 0x000000ffff10d224 */ /* 0x000fe200078e0a10 */
[----:B------:R-:W-:Y:S01]  /*0b70*/  SEL R18, R20, R21, !P0 ;  /* 0x0000001514127207 */ /* 0x000fe20004000000 */
[----:B------:R-:W-:-:S02]  /*0b80*/  @!P6 IMAD.MOV R19, RZ, RZ, -R19 ;  /* 0x000000ffff13e224 */ /* 0x000fc400078e0a13 */
[----:B------:R-:W-:Y:S01]  /*0b90*/  IMAD R21, R25, R22, R8 ;  /* 0x0000001619157224 */ /* 0x000fe200078e0208 */
[C---:B------:R-:W-:Y:S01]  /*0ba0*/  SEL R27, R20.reuse, R16, !P0 ;  /* 0x00000010141b7207 */ /* 0x040fe20004000000 */
[----:B------:R-:W-:Y:S01]  /*0bb0*/  IMAD R25, R7, R22, R18 ;  /* 0x0000001607197224 */ /* 0x000fe200078e0212 */
[----:B------:R-:W-:Y:S01]  /*0bc0*/  SEL R19, R20, R19, !P0 ;  /* 0x0000001314137207 */ /* 0x000fe20004000000 */
[----:B0-----:R-:W-:-:S04]  /*0bd0*/  IMAD.WIDE R16, R13, 0x4, R14 ;  /* 0x000000040d107825 */ /* 0x001fc800078e020e */
[-C--:B------:R-:W-:Y:S02]  /*0be0*/  IMAD R27, R27, R22.reuse, R8 ;  /* 0x000000161b1b7224 */ /* 0x080fe400078e0208 */
[----:B------:R-:W-:Y:S01]  /*0bf0*/  IMAD R29, R7, R22, R19 ;  /* 0x00000016071d7224 */ /* 0x000fe200078e0213 */
[----:B------:R-:W2:Y:S01]  /*0c00*/  LDG.E R16, desc[UR10][R16.64] ;  /* 0x0000000a10107981 */ /* 0x000ea2000c1e1900 */
[----:B------:R-:W-:-:S04]  /*0c10*/  IMAD.WIDE R20, R21, 0x4, R14 ;  /* 0x0000000415147825 */ /* 0x000fc800078e020e */
[--C-:B------:R-:W-:Y:S02]  /*0c20*/  IMAD.WIDE R18, R25, 0x4, R14.reuse ;  /* 0x0000000419127825 */ /* 0x100fe400078e020e */
[----:B------:R-:W2:Y:S02]  /*0c30*/  LDG.E R21, desc[UR10][R20.64] ;  /* 0x0000000a14157981 */ /* 0x000ea4000c1e1900 */
[--C-:B------:R-:W-:Y:S02]  /*0c40*/  IMAD.WIDE R24, R27, 0x4, R14.reuse ;  /* 0x000000041b187825 */ /* 0x100fe400078e020e */
[----:B------:R-:W2:Y:S01]  /*0c50*/  LDG.E R18, desc[UR10][R18.64] ;  /* 0x0000000a12127981 */ /* 0x000ea2000c1e1900 */
[----:B------:R-:W0:Y:S01]  /*0c60*/  LDC.64 R26, c[0x0][0x388] ;  /* 0x0000e200ff1a7b82 */ /* 0x000e220000000a00 */
[----:B------:R-:W-:Y:S02]  /*0c70*/  IMAD.WIDE R14, R29, 0x4, R14 ;  /* 0x000000041d0e7825 */ /* 0x000fe400078e020e */
[----:B------:R-:W3:Y:S04]  /*0c80*/  LDG.E R25, desc[UR10][R24.64] ;  /* 0x0000000a18197981 */ /* 0x000ee8000c1e1900 */
[----:B------:R-:W3:Y:S01]  /*0c90*/  LDG.E R14, desc[UR10][R14.64] ;  /* 0x0000000a0e0e7981 */ /* 0x000ee2000c1e1900 */
[----:B------:R-:W-:Y:S01]  /*0ca0*/  MOV R28, 0xffffffff ;  /* 0xffffffff001c7802 */ /* 0x000fe20000000f00 */
[----:B0-----:R-:W-:Y:S01]  /*0cb0*/  IMAD.WIDE R26, R13, 0x4, R26 ;  /* 0x000000040d1a7825 */ /* 0x001fe200078e021a */
[----:B--2---:R-:W-:-:S04]  /*0cc0*/  IADD3 R22, PT, PT, R16, R18, R21 ;  /* 0x0000001210167210 */ /* 0x004fc80007ffe015 */
[----:B---3--:R-:W-:-:S04]  /*0cd0*/  IADD3 R22, PT, PT, R14, R22, R25 ;  /* 0x000000160e167210 */ /* 0x008fc80007ffe019 */
[----:B------:R-:W-:-:S04]  /*0ce0*/  ISETP.GE.AND P0, PT, R22, 0x1, PT ;  /* 0x000000011600780c */ /* 0x000fc80003f06270 */
[----:B------:R-:W-:-:S05]  /*0cf0*/  SEL R17, R28, 0x1, !P0 ;  /* 0x000000011c117807 */ /* 0x000fca0004000000 */
[----:B------:R1:W-:Y:S04]  /*0d00*/  STG.E desc[UR10][R26.64], R17 ;  /* 0x000000111a007986 */ /* 0x0003e8000c10190a */
.L_x_4:
[----:B------:R-:W-:Y:S05]  /*0d10*/  BSYNC.RECONVERGENT B0 ;  /* 0x0000000000007941 */ /* 0x000fea0003800200 */
.L_x_3:
[----:B------:R-:W-:Y:S01]  /*0d20*/  VIADD R12, R12, 0x2 ;  /* 0x000000020c0c7836 */ /* 0x000fe20000000000 */
[----:B------:R-:W-:Y:S01]  /*0d30*/  IADD3 R11, PT, PT, R11, 0x2, RZ ;  /* 0x000000020b0b7810 */ /* 0x000fe20007ffe0ff */
[----:B------:R-:W-:Y:S01]  /*0d40*/  VIADD R10, R10, 0x2 ;  /* 0x000000020a0a7836 */ /* 0x000fe20000000000 */
[----:B------:R-:W-:Y:S01]  /*0d50*/  IADD3 R9, PT, PT, R9, 0x2, RZ ;  /* 0x0000000209097810 */ /* 0x000fe20007ffe0ff */
[----:B------:R-:W-:Y:S01]  /*0d60*/  VIADD R8, R8, 0x2 ;  /* 0x0000000208087836 */ /* 0x000fe20000000000 */
[----:B------:R-:W-:Y:S01]  /*0d70*/  ISETP.NE.AND P0, PT, R12, RZ, PT ;  /* 0x000000ff0c00720c */ /* 0x000fe20003f05270 */
[----:B------:R-:W-:Y:S02]  /*0d80*/  VIADD R13, R13, 0x2 ;  /* 0x000000020d0d7836 */ /* 0x000fe40000000000 */
[----:B------:R-:W-:-:S10]  /*0d90*/  VIADD R23, R23, 0x2 ;  /* 0x0000000217177836 */ /* 0x000fd40000000000 */
[----:B------:R-:W-:Y:S05]  /*0da0*/  @P0 BRA `(.L_x_5) ;  /* 0xfffffff4002c0947 */ /* 0x000fea000383ffff */
[----:B------:R-:W-:-:S07]  /*0db0*/  IMAD.MOV.U32 R9, RZ, RZ, R0 ;  /* 0x000000ffff097224 */ /* 0x000fce00078e0000 */
.L_x_0:
[----:B------:R-:W2:Y:S02]  /*0dc0*/  LDCU UR5, c[0x0][0x394] ;  /* 0x00007280ff0577ac */ /* 0x000ea40008000800 */
[----:B--2---:R-:W-:-:S04]  /*0dd0*/  ULOP3.LUT UR5, UR5, 0x1, URZ, 0xc0, !UPT ;  /* 0x0000000105057892 */ /* 0x004fc8000f8ec0ff */
[----:B------:R-:W-:-:S09]  /*0de0*/  UISETP.NE.U32.AND UP1, UPT, UR5, 0x1, UPT ;  /* 0x000000010500788c */ /* 0x000fd2000bf25070 */
[----:B------:R-:W-:Y:S05]  /*0df0*/  BRA.U UP1, `(.L_x_6) ;  /* 0x00000005016c7547 */ /* 0x000fea000b800000 */
[----:B------:R-:W2:Y:S01]  /*0e00*/  LDC R10, c[0x0][0x390] ;  /* 0x0000e400ff0a7b82 */ /* 0x000ea20000000800 */
[----:B------:R-:W-:Y:S01]  /*0e10*/  IADD3 R13, PT, PT, R2, R9, RZ ;  /* 0x00000009020d7210 */ /* 0x000fe20007ffe0ff */
[----:B------:R-:W-:Y:S03]  /*0e20*/  BSSY.RECONVERGENT B0, `(.L_x_6) ;  /* 0x0000058000007945 */ /* 0x000fe60003800200 */
[----:B------:R-:W-:-:S04]  /*0e30*/  VIMNMX R9, PT, PT, R7, R13, !PT ;  /* 0x0000000d07097248 */ /* 0x000fc80007fe0100 */
[----:B--2---:R-:W-:-:S13]  /*0e40*/  ISETP.GE.AND P0, PT, R9, R10, PT ;  /* 0x0000000a0900720c */ /* 0x004fda0003f06270 */
[----:B------:R-:W-:Y:S05]  /*0e50*/  @P0 BRA `(.L_x_7) ;  /* 0x0000000400500947 */ /* 0x000fea0003800000 */
[----:B------:R-:W-:Y:S01]  /*0e60*/  IABS R11, R10 ;  /* 0x0000000a000b7213 */ /* 0x000fe20000000000 */
[----:B------:R-:W-:Y:S01]  /*0e70*/  VIADD R14, R13, UR6 ;  /* 0x000000060d0e7c36 */ /* 0x000fe20008000000 */
[----:B------:R-:W-:Y:S02]  /*0e80*/  IABS R22, R6 ;  /* 0x0000000600167213 */ /* 0x000fe40000000000 */
[----:B------:R-:W2:Y:S02]  /*0e90*/  I2F.RP R16, R11 ;  /* 0x0000000b00107306 */ /* 0x000ea40000209400 */
[----:B------:R-:W-:-:S06]  /*0ea0*/  ISETP.GE.AND P5, PT, R14, RZ, PT ;  /* 0x000000ff0e00720c */ /* 0x000fcc0003fa6270 */
[----:B--2---:R-:W2:Y:S02]  /*0eb0*/  MUFU.RCP R16, R16 ;  /* 0x0000001000107308 */ /* 0x004ea40000001000 */
[----:B--2---:R-:W-:Y:S01]  /*0ec0*/  VIADD R8, R16, 0xffffffe ;  /* 0x0ffffffe10087836 */ /* 0x004fe20000000000 */
[----:B------:R-:W-:-:S05]  /*0ed0*/  IABS R16, R14 ;  /* 0x0000000e00107213 */ /* 0x000fca0000000000 */
[----:B------:R2:W3:Y:S02]  /*0ee0*/  F2I.FTZ.U32.TRUNC.NTZ R9, R8 ;  /* 0x0000000800097305 */ /* 0x0004e4000021f000 */
[----:B--2---:R-:W-:Y:S02]  /*0ef0*/  HFMA2 R8, -RZ, RZ, 0, 0 ;  /* 0x00000000ff087431 */ /* 0x004fe400000001ff */
[----:B---3--:R-:W-:-:S04]  /*0f00*/  IMAD.MOV R12, RZ, RZ, -R9 ;  /* 0x000000ffff0c7224 */ /* 0x008fc800078e0a09 */
[----:B------:R-:W-:Y:S01]  /*0f10*/  IMAD R15, R12, R11, RZ ;  /* 0x0000000b0c0f7224 */ /* 0x000fe200078e02ff */
[----:B------:R-:W-:-:S03]  /*0f20*/  IADD3 R12, PT, PT, R7, UR6, RZ ;  /* 0x00000006070c7c10 */ /* 0x000fc6000fffe0ff */
[----:B------:R-:W-:Y:S01]  /*0f30*/  IMAD.HI.U32 R9, R9, R15, R8 ;  /* 0x0000000f09097227 */ /* 0x000fe200078e0008 */
[----:B------:R-:W-:Y:S02]  /*0f40*/  IABS R20, R12 ;  /* 0x0000000c00147213 */ /* 0x000fe40000000000 */
[----:B------:R-:W-:Y:S01]  /*0f50*/  ISETP.GE.AND P4, PT, R12, RZ, PT ;  /* 0x000000ff0c00720c */ /* 0x000fe20003f86270 */
[----:B------:R-:W-:Y:S02]  /*0f60*/  VIADD R15, R13, 0x1 ;  /* 0x000000010d0f7836 */ /* 0x000fe40000000000 */
[----:B-1----:R-:W-:-:S03]  /*0f70*/  IMAD.HI.U32 R17, R9, R20, RZ ;  /* 0x0000001409117227 */ /* 0x002fc600078e00ff */
[----:B------:R-:W-:Y:S01]  /*0f80*/  IABS R18, R15 ;  /* 0x0000000f00127213 */ /* 0x000fe20000000000 */
[----:B0-----:R-:W-:Y:S01]  /*0f90*/  IMAD.HI.U32 R19, R9, R22, RZ ;  /* 0x0000001609137227 */ /* 0x001fe200078e00ff */
[----:B------:R-:W-:-:S03]  /*0fa0*/  IADD3 R17, PT, PT, -R17, RZ, RZ ;  /* 0x000000ff11117210 */ /* 0x000fc60007ffe1ff */
[----:B------:R-:W-:Y:S01]  /*0fb0*/  IMAD.HI.U32 R8, R9, R16, RZ ;  /* 0x0000001009087227 */ /* 0x000fe200078e00ff */
[----:B------:R-:W-:-:S03]  /*0fc0*/  IADD3 R19, PT, PT, -R19, RZ, RZ ;  /* 0x000000ff13137210 */ /* 0x000fc60007ffe1ff */
[----:B------:R-:W-:-:S04]  /*0fd0*/  IMAD.HI.U32 R9, R9, R18, RZ ;  /* 0x0000001209097227 */ /* 0x000fc800078e00ff */
[C---:B------:R-:W-:Y:S02]  /*0fe0*/  IMAD R20, R11.reuse, R17, R20 ;  /* 0x000000110b147224 */ /* 0x040fe400078e0214 */
[----:B------:R-:W-:Y:S02]  /*0ff0*/  IMAD.MOV R8, RZ, RZ, -R8 ;  /* 0x000000ffff087224 */ /* 0x000fe400078e0a08 */
[----:B------:R-:W-:Y:S01]  /*1000*/  IMAD.MOV R9, RZ, RZ, -R9 ;  /* 0x000000ffff097224 */ /* 0x000fe200078e0a09 */
[C---:B------:R-:W-:Y:S01]  /*1010*/  ISETP.GT.U32.AND P2, PT, R11.reuse, R20, PT ;  /* 0x000000140b00720c */ /* 0x040fe20003f44070 */
[C---:B------:R-:W-:Y:S02]  /*1020*/  IMAD R22, R11.reuse, R19, R22 ;  /* 0x000000130b167224 */ /* 0x040fe400078e0216 */
[C---:B------:R-:W-:Y:S02]  /*1030*/  IMAD R16, R11.reuse, R8, R16 ;  /* 0x000000080b107224 */ /* 0x040fe400078e0210 */
[C---:B------:R-:W-:Y:S01]  /*1040*/  IMAD R18, R11.reuse, R9, R18 ;  /* 0x000000090b127224 */ /* 0x040fe200078e0212 */
[C---:B------:R-:W-:Y:S01]  /*1050*/  ISETP.GT.U32.AND P3, PT, R11.reuse, R22, PT ;  /* 0x000000160b00720c */ /* 0x040fe20003f64070 */
[----:B------:R-:W0:Y:S01]  /*1060*/  LDC.64 R8, c[0x0][0x380] ;  /* 0x0000e000ff087b82 */ /* 0x000e220000000a00 */
[----:B------:R-:W-:-:S02]  /*1070*/  ISETP.GT.U32.AND P0, PT, R11, R16, PT ;  /* 0x000000100b00720c */ /* 0x000fc40003f04070 */
[----:B------:R-:W-:-:S03]  /*1080*/  ISETP.GT.U32.AND P1, PT, R11, R18, PT ;  /* 0x000000120b00720c */ /* 0x000fc60003f24070 */
[----:B------:R-:W-:-:S04]  /*1090*/  @!P2 IADD3 R20, PT, PT, R20, -R11, RZ ;  /* 0x8000000b1414a210 */ /* 0x000fc80007ffe0ff */
[C---:B------:R-:W-:Y:S02]  /*10a0*/  ISETP.GT.U32.AND P6, PT, R11.reuse, R20, PT ;  /* 0x000000140b00720c */ /* 0x040fe40003fc4070 */
[----:B------:R-:W-:Y:S02]  /*10b0*/  @!P3 IADD3 R22, PT, PT, R22, -R11, RZ ;  /* 0x8000000b1616b210 */ /* 0x000fe40007ffe0ff */
[--C-:B------:R-:W-:Y:S01]  /*10c0*/  @!P0 IMAD.IADD R16, R16, 0x1, -R11.reuse ;  /* 0x0000000110108824 */ /* 0x100fe200078e0a0b */
[----:B------:R-:W-:Y:S01]  /*10d0*/  ISETP.GE.AND P3, PT, R6, RZ, PT ;  /* 0x000000ff0600720c */ /* 0x000fe20003f66270 */
[----:B------:R-:W-:Y:S01]  /*10e0*/  @!P1 IMAD.IADD R18, R18, 0x1, -R11 ;  /* 0x0000000112129824 */ /* 0x000fe200078e0a0b */
[C---:B------:R-:W-:Y:S02]  /*10f0*/  ISETP.GT.U32.AND P1, PT, R11.reuse, R22, PT ;  /* 0x000000160b00720c */ /* 0x040fe40003f24070 */
[C---:B------:R-:W-:Y:S02]  /*1100*/  ISETP.GT.U32.AND P0, PT, R11.reuse, R16, PT ;  /* 0x000000100b00720c */ /* 0x040fe40003f04070 */
[----:B------:R-:W-:-:S02]  /*1110*/  ISETP.GT.U32.AND P2, PT, R11, R18, PT ;  /* 0x000000120b00720c */ /* 0x000fc40003f44070 */
[-C--:B------:R-:W-:Y:S02]  /*1120*/  @!P6 IADD3 R20, PT, PT, R20, -R11.reuse, RZ ;  /* 0x8000000b1414e210 */ /* 0x080fe40007ffe0ff */
[----:B------:R-:W-:Y:S02]  /*1130*/  ISETP.GE.AND P6, PT, R15, RZ, PT ;  /* 0x000000ff0f00720c */ /* 0x000fe40003fc6270 */
[----:B------:R-:W-:Y:S02]  /*1140*/  MOV R6, R20 ;  /* 0x0000001400067202 */ /* 0x000fe40000000f00 */
[----:B------:R-:W-:Y:S02]  /*1150*/  LOP3.LUT R15, RZ, R10, RZ, 0x33, !PT ;  /* 0x0000000aff0f7212 */ /* 0x000fe400078e33ff */
[----:B------:R-:W-:Y:S01]  /*1160*/  @!P1 IADD3 R22, PT, PT, R22, -R11, RZ ;  /* 0x8000000b16169210 */ /* 0x000fe20007ffe0ff */
[--C-:B------:R-:W-:Y:S01]  /*1170*/  @!P0 IMAD.IADD R16, R16, 0x1, -R11.reuse ;  /* 0x0000000110108824 */ /* 0x100fe200078e0a0b */
[----:B------:R-:W-:Y:S01]  /*1180*/  ISETP.NE.AND P0, PT, R10, RZ, PT ;  /* 0x000000ff0a00720c */ /* 0x000fe20003f05270 */
[----:B------:R-:W-:Y:S01]  /*1190*/  @!P2 IMAD.IADD R18, R18, 0x1, -R11 ;  /* 0x000000011212a824 */ /* 0x000fe200078e0a0b */
[----:B------:R-:W-:Y:S01]  /*11a0*/  @!P4 IADD3 R6, PT, PT, -R6, RZ, RZ ;  /* 0x000000ff0606c210 */ /* 0x000fe20007ffe1ff */
[----:B------:R-:W-:-:S02]  /*11b0*/  IMAD.MOV.U32 R12, RZ, RZ, R22 ;  /* 0x000000ffff0c7224 */ /* 0x000fc400078e0016 */
[----:B------:R-:W-:Y:S01]  /*11c0*/  @!P5 IMAD.MOV R16, RZ, RZ, -R16 ;  /* 0x000000ffff10d224 */ /* 0x000fe200078e0a10 */
[----:B------:R-:W-:Y:S01]  /*11d0*/  SEL R17, R15, R6, !P0 ;  /* 0x000000060f117207 */ /* 0x000fe20004000000 */
[----:B------:R-:W-:Y:S01]  /*11e0*/  @!P6 IMAD.MOV R18, RZ, RZ, -R18 ;  /* 0x000000ffff12e224 */ /* 0x000fe200078e0a12 */
[----:B------:R-:W-:Y:S01]  /*11f0*/  @!P3 IADD3 R12, PT, PT, -R12, RZ, RZ ;  /* 0x000000ff0c0cb210 */ /* 0x000fe20007ffe1ff */
[--C-:B------:R-:W-:Y:S01]  /*1200*/  IMAD R11, R7, R10, R13.reuse ;  /* 0x0000000a070b7224 */ /* 0x100fe200078e020d */
[----:B------:R-:W-:Y:S01]  /*1210*/  SEL R19, R15, R16, !P0 ;  /* 0x000000100f137207 */ /* 0x000fe20004000000 */
[----:B------:R-:W-:Y:S01]  /*1220*/  IMAD R17, R17, R10, R13 ;  /* 0x0000000a11117224 */ /* 0x000fe200078e020d */
[C---:B------:R-:W-:Y:S02]  /*1230*/  SEL R21, R15.reuse, R12, !P0 ;  /* 0x0000000c0f157207 */ /* 0x040fe40004000000 */
[----:B------:R-:W-:Y:S01]  /*1240*/  SEL R18, R15, R18, !P0 ;  /* 0x000000120f127207 */ /* 0x000fe20004000000 */
[----:B------:R-:W-:-:S02]  /*1250*/  IMAD R19, R7, R10, R19 ;  /* 0x0000000a07137224 */ /* 0x000fc400078e0213 */
[-C--:B------:R-:W-:Y:S02]  /*1260*/  IMAD R21, R21, R10.reuse, R13 ;  /* 0x0000000a15157224 */ /* 0x080fe400078e020d */
[----:B------:R-:W-:Y:S02]  /*1270*/  IMAD R23, R7, R10, R18 ;  /* 0x0000000a07177224 */ /* 0x000fe400078e0212 */
[----:B0-----:R-:W-:-:S04]  /*1280*/  IMAD.WIDE R14, R11, 0x4, R8 ;  /* 0x000000040b0e7825 */ /* 0x001fc800078e0208 */
[--C-:B------:R-:W-:Y:S02]  /*1290*/  IMAD.WIDE R6, R17, 0x4, R8.reuse ;  /* 0x0000000411067825 */ /* 0x100fe400078e0208 */
[----:B------:R-:W2:Y:S02]  /*12a0*/  LDG.E R14, desc[UR10][R14.64] ;  /* 0x0000000a0e0e7981 */ /* 0x000ea4000c1e1900 */
[--C-:B------:R-:W-:Y:S02]  /*12b0*/  IMAD.WIDE R12, R19, 0x4, R8.reuse ;  /* 0x00000004130c7825 */ /* 0x100fe400078e0208 */
[----:B------:R-:W2:Y:S02]  /*12c0*/  LDG.E R6, desc[UR10][R6.64] ;  /* 0x0000000a06067981 */ /* 0x000ea4000c1e1900 */
[--C-:B------:R-:W-:Y:S02]  /*12d0*/  IMAD.WIDE R16, R21, 0x4, R8.reuse ;  /* 0x0000000415107825 */ /* 0x100fe400078e0208 */
[----:B------:R-:W2:Y:S02]  /*12e0*/  LDG.E R13, desc[UR10][R12.64] ;  /* 0x0000000a0c0d7981 */ /* 0x000ea4000c1e1900 */
[----:B------:R-:W-:-:S02]  /*12f0*/  IMAD.WIDE R18, R23, 0x4, R8 ;  /* 0x0000000417127825 */ /* 0x000fc400078e0208 */
[----:B------:R-:W3:Y:S01]  /*1300*/  LDG.E R17, desc[UR10][R16.64] ;  /* 0x0000000a10117981 */ /* 0x000ee2000c1e1900 */
[----:B------:R-:W0:Y:S03]  /*1310*/  LDC.64 R8, c[0x0][0x388] ;  /* 0x0000e200ff087b82 */ /* 0x000e260000000a00 */
        /* <DEDUP_REMOVED lines=8> */
.L_x_7:
[----:B------:R-:W-:Y:S05]  /*13a0*/  BSYNC.RECONVERGENT B0 ;  /* 0x0000000000007941 */ /* 0x000fea0003800200 */
.L_x_6:
[----:B------:R-:W-:Y:S05]  /*13b0*/  BRA.U UP0, `(.L_x_8) ;  /* 0xffffffed00687547 */ /* 0x000fea000b83ffff */
[----:B------:R-:W-:Y:S05]  /*13c0*/  EXIT ;  /* 0x000000000000794d */ /* 0x000fea0003800000 */
.L_x_9:
[----:B------:R-:W-:-:S00]  /*13d0*/  BRA `(.L_x_9) ;  /* 0xfffffffc00fc7947 */ /* 0x000fc0000383ffff */
[----:B------:R-:W-:-:S00]  /*13e0*/  NOP ;  /* 0x0000000000007918 */ /* 0x000fc00000000000 */
        /* <DEDUP_REMOVED lines=9> */
.L_x_10:


//--------------------- .nv.shared.reserved.0     --------------------------
	.section	.nv.shared.reserved.0,"aw",@nobits
	.weak		__nv_reservedSMEM_offset_0_alias
	.size		__nv_reservedSMEM_offset_0_alias, 0, 64
	.other		__nv_reservedSMEM_offset_0_alias,@"STO_CUDA_RESERVED_SHARED STV_DEFAULT"
__nv_reservedSMEM_offset_0_alias:
	.zero		0
	.zero		64


//--------------------- .nv.constant0._Z22updateIsingModelKernelPiS_ii --------------------------
	.section	.nv.constant0._Z22updateIsingModelKernelPiS_ii,"a",@progbits
	.sectionflags	@""
	.align	4
.nv.constant0._Z22updateIsingModelKernelPiS_ii:
	.zero		920


//--------------------- SYMBOLS --------------------------

	.type		.nv.reservedSmem.offset0,@object
	.size		.nv.reservedSmem.offset0,0x4
